	.headerflags	@"EF_CUDA_TEXMODE_UNIFIED EF_CUDA_64BIT_ADDRESS EF_CUDA_ACCELERATORS EF_CUDA_SM90 EF_CUDA_VIRTUAL_SM(EF_CUDA_SM90)"
	.elftype	@"ET_EXEC"


//--------------------- .nv.info                  --------------------------
	.section	.nv.info,"",@"SHT_CUDA_INFO"
	.align	4


	//----- nvinfo : EIATTR_REGCOUNT
	.align		4
        /*0000*/ 	.byte	0x04, 0x2f
        /*0002*/ 	.short	(.L_3 - .L_2)
	.align		4
.L_2:
        /*0004*/ 	.word	index@(triton_poi_fused__native_batch_norm_legit_no_training_relu_4)
        /*0008*/ 	.word	0x00000011


	//----- nvinfo : EIATTR_MIN_STACK_SIZE
	.align		4
.L_3:
        /*000c*/ 	.byte	0x04, 0x12
        /*000e*/ 	.short	(.L_5 - .L_4)
	.align		4
.L_4:
        /*0010*/ 	.word	index@(triton_poi_fused__native_batch_norm_legit_no_training_relu_4)
        /*0014*/ 	.word	0x00000000


	//----- nvinfo : EIATTR_FRAME_SIZE
	.align		4
.L_5:
        /*0018*/ 	.byte	0x04, 0x11
        /*001a*/ 	.short	(.L_7 - .L_6)
	.align		4
.L_6:
        /*001c*/ 	.word	index@(triton_poi_fused__native_batch_norm_legit_no_training_relu_4)
        /*0020*/ 	.word	0x00000000


	//----- nvinfo : EIATTR_MIN_STACK_SIZE
	.align		4
.L_7:
        /*0024*/ 	.byte	0x04, 0x12
        /*0026*/ 	.short	(.L_9 - .L_8)
	.align		4
.L_8:
        /*0028*/ 	.word	index@(triton_poi_fused__native_batch_norm_legit_no_training_relu_4)
        /*002c*/ 	.word	0x00000000
.L_9:


//--------------------- .nv.info.triton_poi_fused__native_batch_norm_legit_no_training_relu_4 --------------------------
	.section	.nv.info.triton_poi_fused__native_batch_norm_legit_no_training_relu_4,"",@"SHT_CUDA_INFO"
	.sectionflags	@""
	.align	4


	//----- nvinfo : EIATTR_CUDA_API_VERSION
	.align		4
        /*0000*/ 	.byte	0x04, 0x37
        /*0002*/ 	.short	(.L_11 - .L_10)
.L_10:
        /*0004*/ 	.word	0x0000007c


	//----- nvinfo : EIATTR_KPARAM_INFO
	.align		4
.L_11:
        /*0008*/ 	.byte	0x04, 0x17
        /*000a*/ 	.short	(.L_13 - .L_12)
.L_12:
        /*000c*/ 	.word	0x00000000
        /*0010*/ 	.short	0x0006
        /*0012*/ 	.short	0x0030
        /*0014*/ 	.byte	0x00, 0xf0, 0x11, 0x00


	//----- nvinfo : EIATTR_KPARAM_INFO
	.align		4
.L_13:
        /*0018*/ 	.byte	0x04, 0x17
        /*001a*/ 	.short	(.L_15 - .L_14)
.L_14:
        /*001c*/ 	.word	0x00000000
        /*0020*/ 	.short	0x0005
        /*0022*/ 	.short	0x0028
        /*0024*/ 	.byte	0x00, 0xf4, 0x21, 0x00


	//----- nvinfo : EIATTR_KPARAM_INFO
	.align		4
.L_15:
        /*0028*/ 	.byte	0x04, 0x17
        /*002a*/ 	.short	(.L_17 - .L_16)
.L_16:
        /*002c*/ 	.word	0x00000000
        /*0030*/ 	.short	0x0004
        /*0032*/ 	.short	0x0020
        /*0034*/ 	.byte	0x00, 0xf4, 0x21, 0x00


	//----- nvinfo : EIATTR_KPARAM_INFO
	.align		4
.L_17:
        /*0038*/ 	.byte	0x04, 0x17
        /*003a*/ 	.short	(.L_19 - .L_18)
.L_18:
        /*003c*/ 	.word	0x00000000
        /*0040*/ 	.short	0x0003
        /*0042*/ 	.short	0x0018
        /*0044*/ 	.byte	0x00, 0xf4, 0x21, 0x00


	//----- nvinfo : EIATTR_KPARAM_INFO
	.align		4
.L_19:
        /*0048*/ 	.byte	0x04, 0x17
        /*004a*/ 	.short	(.L_21 - .L_20)
.L_20:
        /*004c*/ 	.word	0x00000000
        /*0050*/ 	.short	0x0002
        /*0052*/ 	.short	0x0010
        /*0054*/ 	.byte	0x00, 0xf4, 0x21, 0x00


	//----- nvinfo : EIATTR_KPARAM_INFO
	.align		4
.L_21:
        /*0058*/ 	.byte	0x04, 0x17
        /*005a*/ 	.short	(.L_23 - .L_22)
.L_22:
        /*005c*/ 	.word	0x00000000
        /*0060*/ 	.short	0x0001
        /*0062*/ 	.short	0x0008
        /*0064*/ 	.byte	0x00, 0xf4, 0x21, 0x00


	//----- nvinfo : EIATTR_KPARAM_INFO
	.align		4
.L_23:
        /*0068*/ 	.byte	0x04, 0x17
        /*006a*/ 	.short	(.L_25 - .L_24)
.L_24:
        /*006c*/ 	.word	0x00000000
        /*0070*/ 	.short	0x0000
        /*0072*/ 	.short	0x0000
        /*0074*/ 	.byte	0x00, 0xf4, 0x21, 0x00


	//----- nvinfo : EIATTR_SPARSE_MMA_MASK
	.align		4
.L_25:
        /*0078*/ 	.byte	0x03, 0x50
        /*007a*/ 	.short	0x0000


	//----- nvinfo : EIATTR_MAXREG_COUNT
	.align		4
        /*007c*/ 	.byte	0x03, 0x1b
        /*007e*/ 	.short	0x00ff


	//----- nvinfo : EIATTR_EXIT_INSTR_OFFSETS
	.align		4
        /*0080*/ 	.byte	0x04, 0x1c
        /*0082*/ 	.short	(.L_27 - .L_26)


	//   ....[0]....
.L_26:
        /*0084*/ 	.word	0x00000350


	//----- nvinfo : EIATTR_REQNTID
	.align		4
.L_27:
        /*0088*/ 	.byte	0x04, 0x10
        /*008a*/ 	.short	(.L_29 - .L_28)
.L_28:
        /*008c*/ 	.word	0x00000100
        /*0090*/ 	.word	0x00000001
        /*0094*/ 	.word	0x00000001


	//----- nvinfo : EIATTR_CBANK_PARAM_SIZE
	.align		4
.L_29:
        /*0098*/ 	.byte	0x03, 0x19
        /*009a*/ 	.short	0x0034


	//----- nvinfo : EIATTR_PARAM_CBANK
	.align		4
        /*009c*/ 	.byte	0x04, 0x0a
        /*009e*/ 	.short	(.L_31 - .L_30)
	.align		4
.L_30:
        /*00a0*/ 	.word	index@(.nv.constant0.triton_poi_fused__native_batch_norm_legit_no_training_relu_4)
        /*00a4*/ 	.short	0x0210
        /*00a6*/ 	.short	0x0034


	//----- nvinfo : EIATTR_SW_WAR
	.align		4
.L_31:
        /*00a8*/ 	.byte	0x04, 0x36
        /*00aa*/ 	.short	(.L_33 - .L_32)
.L_32:
        /*00ac*/ 	.word	0x00000008
.L_33:


//--------------------- .nv.callgraph             --------------------------
	.section	.nv.callgraph,"",@"SHT_CUDA_CALLGRAPH"
	.align	4
	.sectionentsize	8
	.align		4
        /*0000*/ 	.word	0x00000000
	.align		4
        /*0004*/ 	.word	0xffffffff
	.align		4
        /*0008*/ 	.word	0x00000000
	.align		4
        /*000c*/ 	.word	0xfffffffe
	.align		4
        /*0010*/ 	.word	0x00000000
	.align		4
        /*0014*/ 	.word	0xfffffffd
	.align		4
        /*0018*/ 	.word	0x00000000
	.align		4
        /*001c*/ 	.word	0xfffffffc


//--------------------- .nv.constant4             --------------------------
	.section	.nv.constant4,"a",@progbits
	.align	8
	.align		8
.nv.constant4:
        /*0000*/ 	.dword	_$_str
	.align		8
        /*0008*/ 	.dword	_$_str_$_2


//--------------------- .text.triton_poi_fused__native_batch_norm_legit_no_training_relu_4 --------------------------
	.section	.text.triton_poi_fused__native_batch_norm_legit_no_training_relu_4,"ax",@progbits
	.align	128
        .global         triton_poi_fused__native_batch_norm_legit_no_training_relu_4
        .type           triton_poi_fused__native_batch_norm_legit_no_training_relu_4,@function
        .size           triton_poi_fused__native_batch_norm_legit_no_training_relu_4,(.L_x_1 - triton_poi_fused__native_batch_norm_legit_no_training_relu_4)
        .other          triton_poi_fused__native_batch_norm_legit_no_training_relu_4,@"STO_CUDA_ENTRY STV_DEFAULT"
triton_poi_fused__native_batch_norm_legit_no_training_relu_4:
.text.triton_poi_fused__native_batch_norm_legit_no_training_relu_4:
[----:B------:R-:W-:Y:S01]  /*0000*/  LDC R1, c[0x0][0x28] ;  /* 0x00000a00ff017b82 */ /* 0x000fe20000000800 */
[----:B------:R-:W1:Y:S07]  /*0010*/  S2R R0, SR_TID.X ;  /* 0x0000000000007919 */ /* 0x000e6e0000002100 */
[----:B------:R-:W2:Y:S01]  /*0020*/  LDC.64 R6, c[0x0][0x220] ;  /* 0x00008800ff067b82 */ /* 0x000ea20000000a00 */
[----:B------:R-:W-:Y:S01]  /*0030*/  ULDC.64 UR4, c[0x0][0x208] ;  /* 0x0000820000047ab9 */ /* 0x000fe20000000a00 */
[----:B------:R-:W3:Y:S06]  /*0040*/  S2R R5, SR_CTAID.X ;  /* 0x0000000000057919 */ /* 0x000eec0000002500 */
[----:B------:R-:W4:Y:S08]  /*0050*/  LDC.64 R8, c[0x0][0x228] ;  /* 0x00008a00ff087b82 */ /* 0x000f300000000a00 */
[----:B------:R-:W5:Y:S01]  /*0060*/  LDC.64 R10, c[0x0][0x230] ;  /* 0x00008c00ff0a7b82 */ /* 0x000f620000000a00 */
[----:B-1----:R-:W-:-:S02]  /*0070*/  SHF.L.U32 R0, R0, 0x1, RZ ;  /* 0x0000000100007819 */ /* 0x002fc400000006ff */
[----:B---3--:R-:W-:Y:S02]  /*0080*/  SHF.R.S32.HI R3, RZ, 0x16, R5 ;  /* 0x00000016ff037819 */ /* 0x008fe40000011405 */
[----:B------:R-:W-:Y:S02]  /*0090*/  LOP3.LUT R0, R0, 0x1fe, RZ, 0xc0, !PT ;  /* 0x000001fe00007812 */ /* 0x000fe400078ec0ff */
[----:B------:R-:W-:Y:S02]  /*00a0*/  SGXT R3, R3, 0x1 ;  /* 0x000000010303781a */ /* 0x000fe40000000200 */
[----:B------:R-:W-:Y:S02]  /*00b0*/  LEA R0, R5, R0, 0x9 ;  /* 0x0000000005007211 */ /* 0x000fe400078e48ff */
[----:B------:R-:W1:Y:S02]  /*00c0*/  LDC.64 R4, c[0x0][0x218] ;  /* 0x00008600ff047b82 */ /* 0x000e640000000a00 */
[----:B------:R-:W-:-:S04]  /*00d0*/  LEA.HI R3, R3, R0, RZ, 0xc ;  /* 0x0000000003037211 */ /* 0x000fc800078f60ff */
[----:B------:R-:W-:-:S04]  /*00e0*/  SHF.R.S32.HI R3, RZ, 0xc, R3 ;  /* 0x0000000cff037819 */ /* 0x000fc80000011403 */
[----:B------:R-:W-:-:S04]  /*00f0*/  LEA.HI R2, R3, R3, RZ, 0x7 ;  /* 0x0000000303027211 */ /* 0x000fc800078f38ff */
[----:B------:R-:W-:-:S04]  /*0100*/  LOP3.LUT R2, R2, 0xffffff80, RZ, 0xc0, !PT ;  /* 0xffffff8002027812 */ /* 0x000fc800078ec0ff */
[----:B------:R-:W-:Y:S02]  /*0110*/  IADD3 R13, R3, -R2, RZ ;  /* 0x80000002030d7210 */ /* 0x000fe40007ffe0ff */
[----:B------:R-:W3:Y:S03]  /*0120*/  LDC.64 R2, c[0x0][0x210] ;  /* 0x00008400ff027b82 */ /* 0x000ee60000000a00 */
[----:B--2---:R-:W-:-:S06]  /*0130*/  IMAD.WIDE R6, R13, 0x4, R6 ;  /* 0x000000040d067825 */ /* 0x004fcc00078e0206 */
[----:B------:R-:W2:Y:S01]  /*0140*/  LDG.E.EL R6, desc[UR4][R6.64] ;  /* 0x0000000406067981 */ /* 0x000ea2000c2e1900 */
[----:B-1----:R-:W-:-:S05]  /*0150*/  IMAD.WIDE R4, R13, 0x4, R4 ;  /* 0x000000040d047825 */ /* 0x002fca00078e0204 */
[----:B------:R1:W2:Y:S01]  /*0160*/  LDG.E.EL R12, desc[UR4][R4.64] ;  /* 0x00000004040c7981 */ /* 0x0002a2000c2e1900 */
[----:B---3--:R-:W-:Y:S01]  /*0170*/  IMAD.WIDE R2, R0, 0x4, R2 ;  /* 0x0000000400027825 */ /* 0x008fe200078e0202 */
[----:B------:R-:W-:Y:S01]  /*0180*/  HFMA2.MMA R14, -RZ, RZ, 1.625, 0 ;  /* 0x3e800000ff0e7435 */ /* 0x000fe200000001ff */
[----:B-1----:R-:W1:Y:S04]  /*0190*/  LDC.64 R4, c[0x0][0x238] ;  /* 0x00008e00ff047b82 */ /* 0x002e680000000a00 */
[----:B------:R-:W3:Y:S01]  /*01a0*/  LDG.E.64 R2, desc[UR4][R2.64] ;  /* 0x0000000402027981 */ /* 0x000ee2000c1e1b00 */
[----:B----4-:R-:W-:-:S04]  /*01b0*/  IMAD.WIDE R8, R13, 0x4, R8 ;  /* 0x000000040d087825 */ /* 0x010fc800078e0208 */
[----:B-----5:R-:W-:Y:S02]  /*01c0*/  IMAD.WIDE R10, R13, 0x4, R10 ;  /* 0x000000040d0a7825 */ /* 0x020fe400078e020a */
[----:B------:R-:W4:Y:S04]  /*01d0*/  LDG.E.EL R8, desc[UR4][R8.64] ;  /* 0x0000000408087981 */ /* 0x000f28000c2e1900 */
[----:B------:R-:W4:Y:S01]  /*01e0*/  LDG.E.EL R11, desc[UR4][R10.64] ;  /* 0x000000040a0b7981 */ /* 0x000f22000c2e1900 */
[----:B-1----:R-:W-:-:S04]  /*01f0*/  IMAD.WIDE R4, R0, 0x4, R4 ;  /* 0x0000000400047825 */ /* 0x002fc800078e0204 */
[----:B--2---:R-:W-:-:S04]  /*0200*/  FADD R6, R6, 9.9999997473787516356e-06 ;  /* 0x3727c5ac06067421 */ /* 0x004fc80000000000 */
[----:B------:R-:W1:Y:S02]  /*0210*/  MUFU.SQRT R7, R6 ;  /* 0x0000000600077308 */ /* 0x000e640000002000 */
[C---:B-1----:R-:W-:Y:S02]  /*0220*/  FSETP.GT.AND P0, PT, R7.reuse, 8.50705917302346158658e+37, PT ;  /* 0x7e8000000700780b */ /* 0x042fe40003f04000 */
[----:B------:R-:W-:-:S11]  /*0230*/  FSETP.GEU.AND P1, PT, R7, 1.175494350822287508e-38, PT ;  /* 0x008000000700780b */ /* 0x000fd60003f2e000 */
[----:B------:R-:W-:-:S04]  /*0240*/  @P0 FMUL R7, R7, 0.25 ;  /* 0x3e80000007070820 */ /* 0x000fc80000400000 */
[----:B------:R-:W-:-:S06]  /*0250*/  @!P1 FMUL R7, R7, 16777216 ;  /* 0x4b80000007079820 */ /* 0x000fcc0000400000 */
[----:B------:R-:W1:Y:S01]  /*0260*/  MUFU.RCP R7, R7 ;  /* 0x0000000700077308 */ /* 0x000e620000001000 */
[----:B------:R-:W-:Y:S01]  /*0270*/  FSEL R14, R14, 1, P0 ;  /* 0x3f8000000e0e7808 */ /* 0x000fe20000000000 */
[----:B---3--:R-:W-:-:S04]  /*0280*/  FADD R2, R2, -R12 ;  /* 0x8000000c02027221 */ /* 0x008fc80000000000 */
[----:B------:R-:W-:Y:S01]  /*0290*/  @!P1 FMUL R14, R14, 16777216 ;  /* 0x4b8000000e0e9820 */ /* 0x000fe20000400000 */
[----:B------:R-:W-:-:S03]  /*02a0*/  FADD R3, R3, -R12 ;  /* 0x8000000c03037221 */ /* 0x000fc60000000000 */
[----:B-1----:R-:W-:-:S04]  /*02b0*/  FMUL R14, R7, R14 ;  /* 0x0000000e070e7220 */ /* 0x002fc80000400000 */
[-C--:B------:R-:W-:Y:S01]  /*02c0*/  FMUL R2, R2, R14.reuse ;  /* 0x0000000e02027220 */ /* 0x080fe20000400000 */
[----:B------:R-:W-:-:S03]  /*02d0*/  FMUL R14, R3, R14 ;  /* 0x0000000e030e7220 */ /* 0x000fc60000400000 */
[C-C-:B----4-:R-:W-:Y:S01]  /*02e0*/  FFMA R2, R8.reuse, R2, R11.reuse ;  /* 0x0000000208027223 */ /* 0x150fe2000000000b */
[----:B------:R-:W-:-:S04]  /*02f0*/  FFMA R14, R8, R14, R11 ;  /* 0x0000000e080e7223 */ /* 0x000fc8000000000b */
[----:B------:R-:W-:Y:S02]  /*0300*/  FSETP.GEU.AND P0, PT, R2, RZ, PT ;  /* 0x000000ff0200720b */ /* 0x000fe40003f0e000 */
[----:B------:R-:W-:Y:S02]  /*0310*/  FSETP.GEU.AND P1, PT, R14, RZ, PT ;  /* 0x000000ff0e00720b */ /* 0x000fe40003f2e000 */
[----:B------:R-:W-:Y:S02]  /*0320*/  FSEL R2, R2, RZ, P0 ;  /* 0x000000ff02027208 */ /* 0x000fe40000000000 */
[----:B------:R-:W-:-:S05]  /*0330*/  FSEL R3, R14, RZ, P1 ;  /* 0x000000ff0e037208 */ /* 0x000fca0000800000 */
[----:B------:R-:W-:Y:S01]  /*0340*/  STG.E.64 desc[UR4][R4.64], R2 ;  /* 0x0000000204007986 */ /* 0x000fe2000c101b04 */
[----:B------:R-:W-:Y:S05]  /*0350*/  EXIT ;  /* 0x000000000000794d */ /* 0x000fea0003800000 */
.L_x_0:
[----:B------:R-:W-:-:S00]  /*0360*/  BRA `(.L_x_0) ;  /* 0xfffffffc00fc7947 */ /* 0x000fc0000383ffff */
[----:B------:R-:W-:-:S00]  /*0370*/  NOP ;  /* 0x0000000000007918 */ /* 0x000fc00000000000 */
        /* <DEDUP_REMOVED lines=8> */
.L_x_1:


//--------------------- .nv.global.init           --------------------------
	.section	.nv.global.init,"aw",@progbits
.nv.global.init:
	.type		_$_str,@object
	.size		_$_str,(_$_str_$_2 - _$_str)
_$_str:
        /*0000*/ 	.byte	0x5f, 0x5f, 0x43, 0x55, 0x44, 0x41, 0x5f, 0x46, 0x54, 0x5a, 0x00
	.type		_$_str_$_2,@object
	.size		_$_str_$_2,(.L_1 - _$_str_$_2)
_$_str_$_2:
        /*000b*/ 	.byte	0x5f, 0x5f, 0x43, 0x55, 0x44, 0x41, 0x5f, 0x50, 0x52, 0x45, 0x43, 0x5f, 0x53, 0x51, 0x52, 0x54
        /*001b*/ 	.byte	0x00
.L_1:


//--------------------- .nv.constant0.triton_poi_fused__native_batch_norm_legit_no_training_relu_4 --------------------------
	.section	.nv.constant0.triton_poi_fused__native_batch_norm_legit_no_training_relu_4,"a",@progbits
	.sectionflags	@""
	.align	4
.nv.constant0.triton_poi_fused__native_batch_norm_legit_no_training_relu_4:
	.zero		580
